	.headerflags	@"EF_CUDA_TEXMODE_UNIFIED EF_CUDA_64BIT_ADDRESS EF_CUDA_ACCELERATORS EF_CUDA_SM90 EF_CUDA_VIRTUAL_SM(EF_CUDA_SM90)"
	.elftype	@"ET_EXEC"


//--------------------- .nv.info                  --------------------------
	.section	.nv.info,"",@"SHT_CUDA_INFO"
	.align	4


	//----- nvinfo : EIATTR_REGCOUNT
	.align		4
        /*0000*/ 	.byte	0x04, 0x2f
        /*0002*/ 	.short	(.L_1 - .L_0)
	.align		4
.L_0:
        /*0004*/ 	.word	index@(triton_red_fused__to_copy_add_mul_sum_14)
        /*0008*/ 	.word	0x00000020


	//----- nvinfo : EIATTR_MIN_STACK_SIZE
	.align		4
.L_1:
        /*000c*/ 	.byte	0x04, 0x12
        /*000e*/ 	.short	(.L_3 - .L_2)
	.align		4
.L_2:
        /*0010*/ 	.word	index@(triton_red_fused__to_copy_add_mul_sum_14)
        /*0014*/ 	.word	0x00000000


	//----- nvinfo : EIATTR_FRAME_SIZE
	.align		4
.L_3:
        /*0018*/ 	.byte	0x04, 0x11
        /*001a*/ 	.short	(.L_5 - .L_4)
	.align		4
.L_4:
        /*001c*/ 	.word	index@(triton_red_fused__to_copy_add_mul_sum_14)
        /*0020*/ 	.word	0x00000000


	//----- nvinfo : EIATTR_MIN_STACK_SIZE
	.align		4
.L_5:
        /*0024*/ 	.byte	0x04, 0x12
        /*0026*/ 	.short	(.L_7 - .L_6)
	.align		4
.L_6:
        /*0028*/ 	.word	index@(triton_red_fused__to_copy_add_mul_sum_14)
        /*002c*/ 	.word	0x00000000
.L_7:


//--------------------- .nv.info.triton_red_fused__to_copy_add_mul_sum_14 --------------------------
	.section	.nv.info.triton_red_fused__to_copy_add_mul_sum_14,"",@"SHT_CUDA_INFO"
	.sectionflags	@""
	.align	4


	//----- nvinfo : EIATTR_CUDA_API_VERSION
	.align		4
        /*0000*/ 	.byte	0x04, 0x37
        /*0002*/ 	.short	(.L_9 - .L_8)
.L_8:
        /*0004*/ 	.word	0x0000007c


	//----- nvinfo : EIATTR_KPARAM_INFO
	.align		4
.L_9:
        /*0008*/ 	.byte	0x04, 0x17
        /*000a*/ 	.short	(.L_11 - .L_10)
.L_10:
        /*000c*/ 	.word	0x00000000
        /*0010*/ 	.short	0x000d
        /*0012*/ 	.short	0x0060
        /*0014*/ 	.byte	0x00, 0xf4, 0x21, 0x00


	//----- nvinfo : EIATTR_KPARAM_INFO
	.align		4
.L_11:
        /*0018*/ 	.byte	0x04, 0x17
        /*001a*/ 	.short	(.L_13 - .L_12)
.L_12:
        /*001c*/ 	.word	0x00000000
        /*0020*/ 	.short	0x000c
        /*0022*/ 	.short	0x005c
        /*0024*/ 	.byte	0x00, 0xf0, 0x11, 0x00


	//----- nvinfo : EIATTR_KPARAM_INFO
	.align		4
.L_13:
        /*0028*/ 	.byte	0x04, 0x17
        /*002a*/ 	.short	(.L_15 - .L_14)
.L_14:
        /*002c*/ 	.word	0x00000000
        /*0030*/ 	.short	0x000b
        /*0032*/ 	.short	0x0058
        /*0034*/ 	.byte	0x00, 0xf0, 0x11, 0x00


	//----- nvinfo : EIATTR_KPARAM_INFO
	.align		4
.L_15:
        /*0038*/ 	.byte	0x04, 0x17
        /*003a*/ 	.short	(.L_17 - .L_16)
.L_16:
        /*003c*/ 	.word	0x00000000
        /*0040*/ 	.short	0x000a
        /*0042*/ 	.short	0x0050
        /*0044*/ 	.byte	0x00, 0xf4, 0x21, 0x00


	//----- nvinfo : EIATTR_KPARAM_INFO
	.align		4
.L_17:
        /*0048*/ 	.byte	0x04, 0x17
        /*004a*/ 	.short	(.L_19 - .L_18)
.L_18:
        /*004c*/ 	.word	0x00000000
        /*0050*/ 	.short	0x0009
        /*0052*/ 	.short	0x0048
        /*0054*/ 	.byte	0x00, 0xf4, 0x21, 0x00


	//----- nvinfo : EIATTR_KPARAM_INFO
	.align		4
.L_19:
        /*0058*/ 	.byte	0x04, 0x17
        /*005a*/ 	.short	(.L_21 - .L_20)
.L_20:
        /*005c*/ 	.word	0x00000000
        /*0060*/ 	.short	0x0008
        /*0062*/ 	.short	0x0040
        /*0064*/ 	.byte	0x00, 0xf4, 0x21, 0x00


	//----- nvinfo : EIATTR_KPARAM_INFO
	.align		4
.L_21:
        /*0068*/ 	.byte	0x04, 0x17
        /*006a*/ 	.short	(.L_23 - .L_22)
.L_22:
        /*006c*/ 	.word	0x00000000
        /*0070*/ 	.short	0x0007
        /*0072*/ 	.short	0x0038
        /*0074*/ 	.byte	0x00, 0xf4, 0x21, 0x00


	//----- nvinfo : EIATTR_KPARAM_INFO
	.align		4
.L_23:
        /*0078*/ 	.byte	0x04, 0x17
        /*007a*/ 	.short	(.L_25 - .L_24)
.L_24:
        /*007c*/ 	.word	0x00000000
        /*0080*/ 	.short	0x0006
        /*0082*/ 	.short	0x0030
        /*0084*/ 	.byte	0x00, 0xf4, 0x21, 0x00


	//----- nvinfo : EIATTR_KPARAM_INFO
	.align		4
.L_25:
        /*0088*/ 	.byte	0x04, 0x17
        /*008a*/ 	.short	(.L_27 - .L_26)
.L_26:
        /*008c*/ 	.word	0x00000000
        /*0090*/ 	.short	0x0005
        /*0092*/ 	.short	0x0028
        /*0094*/ 	.byte	0x00, 0xf4, 0x21, 0x00


	//----- nvinfo : EIATTR_KPARAM_INFO
	.align		4
.L_27:
        /*0098*/ 	.byte	0x04, 0x17
        /*009a*/ 	.short	(.L_29 - .L_28)
.L_28:
        /*009c*/ 	.word	0x00000000
        /*00a0*/ 	.short	0x0004
        /*00a2*/ 	.short	0x0020
        /*00a4*/ 	.byte	0x00, 0xf4, 0x21, 0x00


	//----- nvinfo : EIATTR_KPARAM_INFO
	.align		4
.L_29:
        /*00a8*/ 	.byte	0x04, 0x17
        /*00aa*/ 	.short	(.L_31 - .L_30)
.L_30:
        /*00ac*/ 	.word	0x00000000
        /*00b0*/ 	.short	0x0003
        /*00b2*/ 	.short	0x0018
        /*00b4*/ 	.byte	0x00, 0xf4, 0x21, 0x00


	//----- nvinfo : EIATTR_KPARAM_INFO
	.align		4
.L_31:
        /*00b8*/ 	.byte	0x04, 0x17
        /*00ba*/ 	.short	(.L_33 - .L_32)
.L_32:
        /*00bc*/ 	.word	0x00000000
        /*00c0*/ 	.short	0x0002
        /*00c2*/ 	.short	0x0010
        /*00c4*/ 	.byte	0x00, 0xf4, 0x21, 0x00


	//----- nvinfo : EIATTR_KPARAM_INFO
	.align		4
.L_33:
        /*00c8*/ 	.byte	0x04, 0x17
        /*00ca*/ 	.short	(.L_35 - .L_34)
.L_34:
        /*00cc*/ 	.word	0x00000000
        /*00d0*/ 	.short	0x0001
        /*00d2*/ 	.short	0x0008
        /*00d4*/ 	.byte	0x00, 0xf4, 0x21, 0x00


	//----- nvinfo : EIATTR_KPARAM_INFO
	.align		4
.L_35:
        /*00d8*/ 	.byte	0x04, 0x17
        /*00da*/ 	.short	(.L_37 - .L_36)
.L_36:
        /*00dc*/ 	.word	0x00000000
        /*00e0*/ 	.short	0x0000
        /*00e2*/ 	.short	0x0000
        /*00e4*/ 	.byte	0x00, 0xf4, 0x21, 0x00


	//----- nvinfo : EIATTR_SPARSE_MMA_MASK
	.align		4
.L_37:
        /*00e8*/ 	.byte	0x03, 0x50
        /*00ea*/ 	.short	0x0000


	//----- nvinfo : EIATTR_MAXREG_COUNT
	.align		4
        /*00ec*/ 	.byte	0x03, 0x1b
        /*00ee*/ 	.short	0x00ff


	//----- nvinfo : EIATTR_COOP_GROUP_MASK_REGIDS
	.align		4
        /*00f0*/ 	.byte	0x04, 0x29
        /*00f2*/ 	.short	(.L_39 - .L_38)


	//   ....[0]....
.L_38:
        /*00f4*/ 	.word	0xffffffff


	//   ....[1]....
        /*00f8*/ 	.word	0xffffffff


	//   ....[2]....
        /*00fc*/ 	.word	0xffffffff


	//   ....[3]....
        /*0100*/ 	.word	0xffffffff


	//   ....[4]....
        /*0104*/ 	.word	0xffffffff


	//   ....[5]....
        /*0108*/ 	.word	0xffffffff


	//   ....[6]....
        /*010c*/ 	.word	0xffffffff


	//   ....[7]....
        /*0110*/ 	.word	0xffffffff


	//   ....[8]....
        /*0114*/ 	.word	0xffffffff


	//   ....[9]....
        /*0118*/ 	.word	0xffffffff


	//   ....[10]....
        /*011c*/ 	.word	0xffffffff


	//   ....[11]....
        /*0120*/ 	.word	0xffffffff


	//   ....[12]....
        /*0124*/ 	.word	0xffffffff


	//   ....[13]....
        /*0128*/ 	.word	0xffffffff


	//   ....[14]....
        /*012c*/ 	.word	0xffffffff


	//   ....[15]....
        /*0130*/ 	.word	0xffffffff


	//   ....[16]....
        /*0134*/ 	.word	0xffffffff


	//   ....[17]....
        /*0138*/ 	.word	0xffffffff


	//   ....[18]....
        /*013c*/ 	.word	0xffffffff


	//   ....[19]....
        /*0140*/ 	.word	0xffffffff


	//----- nvinfo : EIATTR_COOP_GROUP_INSTR_OFFSETS
	.align		4
.L_39:
        /*0144*/ 	.byte	0x04, 0x28
        /*0146*/ 	.short	(.L_41 - .L_40)


	//   ....[0]....
.L_40:
        /*0148*/ 	.word	0x00000880


	//   ....[1]....
        /*014c*/ 	.word	0x00000890


	//   ....[2]....
        /*0150*/ 	.word	0x000008a0


	//   ....[3]....
        /*0154*/ 	.word	0x000008b0


	//   ....[4]....
        /*0158*/ 	.word	0x000008c0


	//   ....[5]....
        /*015c*/ 	.word	0x00000a20


	//   ....[6]....
        /*0160*/ 	.word	0x00000a60


	//   ....[7]....
        /*0164*/ 	.word	0x00000a70


	//   ....[8]....
        /*0168*/ 	.word	0x00000ab0


	//   ....[9]....
        /*016c*/ 	.word	0x00000ad0


	//   ....[10]....
        /*0170*/ 	.word	0x00000b10


	//   ....[11]....
        /*0174*/ 	.word	0x00000b20


	//   ....[12]....
        /*0178*/ 	.word	0x00000b30


	//   ....[13]....
        /*017c*/ 	.word	0x00000bb0


	//   ....[14]....
        /*0180*/ 	.word	0x00000cd0


	//   ....[15]....
        /*0184*/ 	.word	0x00000ce0


	//   ....[16]....
        /*0188*/ 	.word	0x00000d10


	//   ....[17]....
        /*018c*/ 	.word	0x00000d30


	//   ....[18]....
        /*0190*/ 	.word	0x00000d70


	//   ....[19]....
        /*0194*/ 	.word	0x00000d80


	//----- nvinfo : EIATTR_EXIT_INSTR_OFFSETS
	.align		4
.L_41:
        /*0198*/ 	.byte	0x04, 0x1c
        /*019a*/ 	.short	(.L_43 - .L_42)


	//   ....[0]....
.L_42:
        /*019c*/ 	.word	0x00000eb0


	//   ....[1]....
        /*01a0*/ 	.word	0x00000ee0


	//----- nvinfo : EIATTR_REQNTID
	.align		4
.L_43:
        /*01a4*/ 	.byte	0x04, 0x10
        /*01a6*/ 	.short	(.L_45 - .L_44)
.L_44:
        /*01a8*/ 	.word	0x00000100
        /*01ac*/ 	.word	0x00000001
        /*01b0*/ 	.word	0x00000001


	//----- nvinfo : EIATTR_CBANK_PARAM_SIZE
	.align		4
.L_45:
        /*01b4*/ 	.byte	0x03, 0x19
        /*01b6*/ 	.short	0x0068


	//----- nvinfo : EIATTR_PARAM_CBANK
	.align		4
        /*01b8*/ 	.byte	0x04, 0x0a
        /*01ba*/ 	.short	(.L_47 - .L_46)
	.align		4
.L_46:
        /*01bc*/ 	.word	index@(.nv.constant0.triton_red_fused__to_copy_add_mul_sum_14)
        /*01c0*/ 	.short	0x0210
        /*01c2*/ 	.short	0x0068


	//----- nvinfo : EIATTR_SW_WAR
	.align		4
.L_47:
        /*01c4*/ 	.byte	0x04, 0x36
        /*01c6*/ 	.short	(.L_49 - .L_48)
.L_48:
        /*01c8*/ 	.word	0x00000008
.L_49:


//--------------------- .nv.callgraph             --------------------------
	.section	.nv.callgraph,"",@"SHT_CUDA_CALLGRAPH"
	.align	4
	.sectionentsize	8
	.align		4
        /*0000*/ 	.word	0x00000000
	.align		4
        /*0004*/ 	.word	0xffffffff
	.align		4
        /*0008*/ 	.word	0x00000000
	.align		4
        /*000c*/ 	.word	0xfffffffe
	.align		4
        /*0010*/ 	.word	0x00000000
	.align		4
        /*0014*/ 	.word	0xfffffffd
	.align		4
        /*0018*/ 	.word	0x00000000
	.align		4
        /*001c*/ 	.word	0xfffffffc


//--------------------- .text.triton_red_fused__to_copy_add_mul_sum_14 --------------------------
	.section	.text.triton_red_fused__to_copy_add_mul_sum_14,"ax",@progbits
	.sectionflags	@"SHF_BARRIERS=1"
	.align	128
        .global         triton_red_fused__to_copy_add_mul_sum_14
        .type           triton_red_fused__to_copy_add_mul_sum_14,@function
        .size           triton_red_fused__to_copy_add_mul_sum_14,(.L_x_3 - triton_red_fused__to_copy_add_mul_sum_14)
        .other          triton_red_fused__to_copy_add_mul_sum_14,@"STO_CUDA_ENTRY STV_DEFAULT"
triton_red_fused__to_copy_add_mul_sum_14:
.text.triton_red_fused__to_copy_add_mul_sum_14:
[----:B------:R-:W0:Y:S02]  /*0000*/  LDC R1, c[0x0][0x28] ;  /* 0x00000a00ff017b82 */ /* 0x000e240000000800 */
[----:B------:R-:W1:Y:S01]  /*0010*/  LDC R0, c[0x0][0x26c] ;  /* 0x00009b00ff007b82 */ /* 0x000e620000000800 */
[----:B------:R-:W2:Y:S01]  /*0020*/  S2R R8, SR_TID.X ;  /* 0x0000000000087919 */ /* 0x000ea20000002100 */
[----:B------:R-:W-:Y:S01]  /*0030*/  ULDC.64 UR6, c[0x0][0x208] ;  /* 0x0000820000067ab9 */ /* 0x000fe20000000a00 */
[----:B------:R-:W-:Y:S01]  /*0040*/  HFMA2.MMA R22, -RZ, RZ, 0, 0 ;  /* 0x00000000ff167435 */ /* 0x000fe200000001ff */
[----:B------:R-:W-:Y:S01]  /*0050*/  CS2R R2, SRZ ;  /* 0x0000000000027805 */ /* 0x000fe2000001ff00 */
[----:B------:R-:W3:Y:S01]  /*0060*/  S2R R23, SR_CTAID.X ;  /* 0x0000000000177919 */ /* 0x000ee20000002500 */
[----:B------:R-:W-:Y:S02]  /*0070*/  MOV R4, RZ ;  /* 0x000000ff00047202 */ /* 0x000fe40000000f00 */
[----:B------:R-:W-:Y:S02]  /*0080*/  CS2R R6, SRZ ;  /* 0x0000000000067805 */ /* 0x000fe4000001ff00 */
[----:B------:R-:W-:-:S02]  /*0090*/  MOV R25, RZ ;  /* 0x000000ff00197202 */ /* 0x000fc40000000f00 */
[----:B-1----:R-:W-:Y:S01]  /*00a0*/  ISETP.GE.AND P0, PT, R0, 0x1, PT ;  /* 0x000000010000780c */ /* 0x002fe20003f06270 */
[----:B------:R-:W-:Y:S01]  /*00b0*/  HFMA2.MMA R0, -RZ, RZ, 0, 0 ;  /* 0x00000000ff007435 */ /* 0x000fe200000001ff */
[----:B--2---:R-:W-:Y:S02]  /*00c0*/  SHF.L.U32 R5, R8, 0x2, RZ ;  /* 0x0000000208057819 */ /* 0x004fe400000006ff */
[----:B---3--:R-:W-:Y:S02]  /*00d0*/  SHF.L.U32 R23, R23, 0x6, RZ ;  /* 0x0000000617177819 */ /* 0x008fe400000006ff */
[----:B------:R-:W-:-:S07]  /*00e0*/  LOP3.LUT R5, R5, 0x3c, RZ, 0xc0, !PT ;  /* 0x0000003c05057812 */ /* 0x000fce00078ec0ff */
[----:B------:R-:W-:Y:S05]  /*00f0*/  @!P0 BRA `(.L_x_0) ;  /* 0x0000000400d48947 */ /* 0x000fea0003800000 */
[----:B------:R-:W-:Y:S02]  /*0100*/  SHF.R.U32.HI R0, RZ, 0x4, R8 ;  /* 0x00000004ff007819 */ /* 0x000fe40000011608 */
[----:B------:R-:W-:Y:S02]  /*0110*/  CS2R R2, SRZ ;  /* 0x0000000000027805 */ /* 0x000fe4000001ff00 */
[----:B------:R-:W-:Y:S02]  /*0120*/  MOV R4, RZ ;  /* 0x000000ff00047202 */ /* 0x000fe40000000f00 */
[----:B------:R-:W-:Y:S02]  /*0130*/  CS2R R6, SRZ ;  /* 0x0000000000067805 */ /* 0x000fe4000001ff00 */
[----:B------:R-:W-:Y:S01]  /*0140*/  SGXT.U32 R0, R0, 0x4 ;  /* 0x000000040000781a */ /* 0x000fe20000000000 */
[----:B------:R-:W-:Y:S01]  /*0150*/  UMOV UR4, URZ ;  /* 0x0000003f00047c82 */ /* 0x000fe20008000000 */
[----:B------:R-:W-:-:S02]  /*0160*/  MOV R22, RZ ;  /* 0x000000ff00167202 */ /* 0x000fc40000000f00 */
[----:B------:R-:W-:Y:S02]  /*0170*/  LEA R24, R0, R23, 0xc ;  /* 0x0000001700187211 */ /* 0x000fe400078e60ff */
[----:B------:R-:W-:Y:S02]  /*0180*/  MOV R0, RZ ;  /* 0x000000ff00007202 */ /* 0x000fe40000000f00 */
[----:B------:R-:W-:Y:S02]  /*0190*/  IADD3 R24, R5, R24, RZ ;  /* 0x0000001805187210 */ /* 0x000fe40007ffe0ff */
[----:B------:R-:W-:-:S07]  /*01a0*/  MOV R25, RZ ;  /* 0x000000ff00197202 */ /* 0x000fce0000000f00 */
.L_x_1:
[----:B------:R-:W1:Y:S01]  /*01b0*/  S2R R8, SR_TID.X ;  /* 0x0000000000087919 */ /* 0x000e620000002100 */
[----:B------:R-:W2:Y:S01]  /*01c0*/  LDC R5, c[0x0][0x26c] ;  /* 0x00009b00ff057b82 */ /* 0x000ea20000000800 */
[----:B------:R-:W-:-:S07]  /*01d0*/  CS2R R10, SRZ ;  /* 0x00000000000a7805 */ /* 0x000fce000001ff00 */
[----:B------:R-:W3:Y:S08]  /*01e0*/  LDC.64 R12, c[0x0][0x210] ;  /* 0x00008400ff0c7b82 */ /* 0x000ef00000000a00 */
[----:B------:R-:W4:Y:S08]  /*01f0*/  LDC.64 R26, c[0x0][0x218] ;  /* 0x00008600ff1a7b82 */ /* 0x000f300000000a00 */
[----:B------:R-:W5:Y:S01]  /*0200*/  LDC.64 R28, c[0x0][0x220] ;  /* 0x00008800ff1c7b82 */ /* 0x000f620000000a00 */
[----:B-1----:R-:W-:-:S07]  /*0210*/  SHF.R.U32.HI R8, RZ, 0x4, R8 ;  /* 0x00000004ff087819 */ /* 0x002fce0000011608 */
[----:B------:R-:W1:Y:S01]  /*0220*/  LDC.64 R20, c[0x0][0x228] ;  /* 0x00008a00ff147b82 */ /* 0x000e620000000a00 */
[----:B---3--:R-:W-:Y:S01]  /*0230*/  IMAD.WIDE R12, R24, 0x2, R12 ;  /* 0x00000002180c7825 */ /* 0x008fe200078e020c */
[----:B------:R-:W-:Y:S02]  /*0240*/  SGXT.U32 R18, R8, 0x4 ;  /* 0x000000040812781a */ /* 0x000fe40000000000 */
[----:B------:R-:W-:Y:S02]  /*0250*/  CS2R R8, SRZ ;  /* 0x0000000000087805 */ /* 0x000fe4000001ff00 */
[----:B------:R-:W-:Y:S02]  /*0260*/  IADD3 R18, R18, UR4, RZ ;  /* 0x0000000412127c10 */ /* 0x000fe4000fffe0ff */
[----:B------:R-:W3:Y:S01]  /*0270*/  LDC.64 R16, c[0x0][0x230] ;  /* 0x00008c00ff107b82 */ /* 0x000ee20000000a00 */
[----:B----4-:R-:W-:Y:S01]  /*0280*/  IMAD.WIDE R26, R24, 0x2, R26 ;  /* 0x00000002181a7825 */ /* 0x010fe200078e021a */
[----:B--2---:R-:W-:-:S02]  /*0290*/  ISETP.GE.AND P1, PT, R18, R5, PT ;  /* 0x000000051200720c */ /* 0x004fc40003f26270 */
[----:B------:R-:W-:Y:S01]  /*02a0*/  CS2R R14, SRZ ;  /* 0x00000000000e7805 */ /* 0x000fe2000001ff00 */
[----:B-----5:R-:W-:-:S10]  /*02b0*/  IMAD.WIDE R28, R24, 0x2, R28 ;  /* 0x00000002181c7825 */ /* 0x020fd400078e021c */
[----:B------:R2:W4:Y:S01]  /*02c0*/  @!P1 LDG.E.EF.64 R8, desc[UR6][R12.64] ;  /* 0x000000060c089981 */ /* 0x000522000c0e1b00 */
[----:B-1----:R-:W-:-:S03]  /*02d0*/  IMAD.WIDE R20, R24, 0x2, R20 ;  /* 0x0000000218147825 */ /* 0x002fc600078e0214 */
[----:B------:R1:W5:Y:S04]  /*02e0*/  @!P1 LDG.E.EF.64 R10, desc[UR6][R26.64] ;  /* 0x000000061a0a9981 */ /* 0x000368000c0e1b00 */
[----:B------:R-:W5:Y:S01]  /*02f0*/  @!P1 LDG.E.EF.64 R14, desc[UR6][R20.64] ;  /* 0x00000006140e9981 */ /* 0x000f62000c0e1b00 */
[----:B--2---:R-:W-:Y:S01]  /*0300*/  CS2R R12, SRZ ;  /* 0x00000000000c7805 */ /* 0x004fe2000001ff00 */
[----:B-1----:R-:W-:-:S05]  /*0310*/  HFMA2.MMA R26, -RZ, RZ, 0, 0 ;  /* 0x00000000ff1a7435 */ /* 0x002fca00000001ff */
[----:B------:R1:W2:Y:S01]  /*0320*/  @!P1 LDG.E.EF.64 R12, desc[UR6][R28.64] ;  /* 0x000000061c0c9981 */ /* 0x0002a2000c0e1b00 */
[----:B---3--:R-:W-:-:S05]  /*0330*/  IMAD.WIDE R16, R18, 0x4, R16 ;  /* 0x0000000412107825 */ /* 0x008fca00078e0210 */
[----:B------:R3:W2:Y:S01]  /*0340*/  @!P1 LDG.E.EL R26, desc[UR6][R16.64] ;  /* 0x00000006101a9981 */ /* 0x0006a2000c2e1900 */
[----:B----4-:R-:W-:Y:S02]  /*0350*/  HADD2.F32 R19, -RZ, R9.H0_H0 ;  /* 0x20000009ff137230 */ /* 0x010fe40000004100 */
[----:B------:R-:W-:Y:S02]  /*0360*/  HADD2.F32 R27, -RZ, R9.H1_H1 ;  /* 0x30000009ff1b7230 */ /* 0x000fe40000004100 */
[----:B-----5:R-:W-:Y:S02]  /*0370*/  HADD2.F32 R9, -RZ, R11.H0_H0 ;  /* 0x2000000bff097230 */ /* 0x020fe40000004100 */
[----:B-1----:R-:W-:Y:S02]  /*0380*/  HADD2.F32 R28, -RZ, R11.H1_H1 ;  /* 0x3000000bff1c7230 */ /* 0x002fe40000004100 */
[----:B---3--:R-:W-:Y:S02]  /*0390*/  HADD2.F32 R16, -RZ, R15.H1_H1 ;  /* 0x3000000fff107230 */ /* 0x008fe40000004100 */
[----:B------:R-:W-:-:S02]  /*03a0*/  HADD2.F32 R20, -RZ, R15.H0_H0 ;  /* 0x2000000fff147230 */ /* 0x000fc40000004100 */
[----:B--2---:R-:W-:Y:S02]  /*03b0*/  HADD2.F32 R11, -RZ, R13.H1_H1 ;  /* 0x3000000dff0b7230 */ /* 0x004fe40000004100 */
[----:B------:R-:W-:-:S03]  /*03c0*/  HADD2.F32 R13, -RZ, R13.H0_H0 ;  /* 0x2000000dff0d7230 */ /* 0x000fc60000004100 */
[----:B------:R-:W-:Y:S01]  /*03d0*/  FADD R15, R11, R16 ;  /* 0x000000100b0f7221 */ /* 0x000fe20000000000 */
[----:B------:R-:W-:Y:S01]  /*03e0*/  FADD R16, R19, R9 ;  /* 0x0000000913107221 */ /* 0x000fe20000000000 */
[----:B------:R-:W-:Y:S01]  /*03f0*/  FADD R9, R13, R20 ;  /* 0x000000140d097221 */ /* 0x000fe20000000000 */
[----:B------:R-:W-:Y:S01]  /*0400*/  FADD R27, R27, R28 ;  /* 0x0000001c1b1b7221 */ /* 0x000fe20000000000 */
[-C--:B------:R-:W-:Y:S01]  /*0410*/  FMUL R15, R15, R26.reuse ;  /* 0x0000001a0f0f7220 */ /* 0x080fe20000400000 */
[----:B------:R-:W1:Y:S01]  /*0420*/  LDC.64 R28, c[0x0][0x250] ;  /* 0x00009400ff1c7b82 */ /* 0x000e620000000a00 */
[----:B------:R-:W-:Y:S01]  /*0430*/  FMUL R9, R9, R26 ;  /* 0x0000001a09097220 */ /* 0x000fe20000400000 */
[----:B------:R-:W-:Y:S02]  /*0440*/  HADD2.F32 R20, -RZ, R10.H1_H1 ;  /* 0x3000000aff147230 */ /* 0x000fe40000004100 */
[----:B------:R-:W-:Y:S01]  /*0450*/  @!P1 FFMA R4, R27, R15, R4 ;  /* 0x0000000f1b049223 */ /* 0x000fe20000000004 */
[----:B------:R-:W-:Y:S01]  /*0460*/  @!P1 FFMA R3, R16, R9, R3 ;  /* 0x0000000910039223 */ /* 0x000fe20000000003 */
[----:B------:R-:W-:-:S02]  /*0470*/  HADD2.F32 R9, -RZ, R8.H1_H1 ;  /* 0x30000008ff097230 */ /* 0x000fc40000004100 */
[----:B------:R-:W-:Y:S02]  /*0480*/  HADD2.F32 R15, -RZ, R12.H1_H1 ;  /* 0x3000000cff0f7230 */ /* 0x000fe40000004100 */
[----:B------:R-:W-:Y:S02]  /*0490*/  HADD2.F32 R16, -RZ, R14.H1_H1 ;  /* 0x3000000eff107230 */ /* 0x000fe40000004100 */
[----:B------:R-:W-:Y:S02]  /*04a0*/  FADD R19, R9, R20 ;  /* 0x0000001409137221 */ /* 0x000fe40000000000 */
[----:B------:R-:W2:Y:S01]  /*04b0*/  LDC.64 R20, c[0x0][0x240] ;  /* 0x00009000ff147b82 */ /* 0x000ea20000000a00 */
[----:B------:R-:W-:-:S07]  /*04c0*/  FADD R9, R15, R16 ;  /* 0x000000100f097221 */ /* 0x000fce0000000000 */
[----:B------:R-:W3:Y:S01]  /*04d0*/  LDC.64 R16, c[0x0][0x238] ;  /* 0x00008e00ff107b82 */ /* 0x000ee20000000a00 */
[----:B------:R-:W-:-:S04]  /*04e0*/  FMUL R9, R9, R26 ;  /* 0x0000001a09097220 */ /* 0x000fc80000400000 */
[----:B------:R-:W-:Y:S01]  /*04f0*/  @!P1 FFMA R2, R19, R9, R2 ;  /* 0x0000000913029223 */ /* 0x000fe20000000002 */
[----:B-1----:R-:W-:Y:S01]  /*0500*/  IMAD.WIDE R18, R18, 0x4, R28 ;  /* 0x0000000412127825 */ /* 0x002fe200078e021c */
[----:B------:R-:W-:-:S06]  /*0510*/  MOV R28, RZ ;  /* 0x000000ff001c7202 */ /* 0x000fcc0000000f00 */
[----:B------:R3:W4:Y:S02]  /*0520*/  @!P1 LDG.E.EL R28, desc[UR6][R18.64] ;  /* 0x00000006121c9981 */ /* 0x000724000c2e1900 */
[----:B---3--:R-:W-:Y:S01]  /*0530*/  IMAD.WIDE R18, R24, 0x2, R16 ;  /* 0x0000000218127825 */ /* 0x008fe200078e0210 */
[----:B------:R-:W-:-:S06]  /*0540*/  CS2R R16, SRZ ;  /* 0x0000000000107805 */ /* 0x000fcc000001ff00 */
[----:B------:R2:W3:Y:S02]  /*0550*/  @!P1 LDG.E.EF.64 R16, desc[UR6][R18.64] ;  /* 0x0000000612109981 */ /* 0x0004e4000c0e1b00 */
[----:B--2---:R-:W-:Y:S01]  /*0560*/  IMAD.WIDE R18, R24, 0x2, R20 ;  /* 0x0000000218127825 */ /* 0x004fe200078e0214 */
[----:B------:R-:W-:-:S06]  /*0570*/  CS2R R20, SRZ ;  /* 0x0000000000147805 */ /* 0x000fcc000001ff00 */
[----:B------:R1:W2:Y:S02]  /*0580*/  @!P1 LDG.E.EF.64 R20, desc[UR6][R18.64] ;  /* 0x0000000612149981 */ /* 0x0002a4000c0e1b00 */
[----:B-1----:R-:W1:Y:S01]  /*0590*/  LDC.64 R18, c[0x0][0x248] ;  /* 0x00009200ff127b82 */ /* 0x002e620000000a00 */
[----:B------:R-:W-:Y:S02]  /*05a0*/  HADD2.F32 R27, -RZ, R12.H0_H0 ;  /* 0x2000000cff1b7230 */ /* 0x000fe40000004100 */
[----:B------:R-:W-:-:S05]  /*05b0*/  HADD2.F32 R14, -RZ, R14.H0_H0 ;  /* 0x2000000eff0e7230 */ /* 0x000fca0000004100 */
[----:B------:R-:W-:Y:S01]  /*05c0*/  FADD R9, R27, R14 ;  /* 0x0000000e1b097221 */ /* 0x000fe20000000000 */
[----:B------:R-:W-:-:S03]  /*05d0*/  HADD2.F32 R29, -RZ, R8.H0_H0 ;  /* 0x20000008ff1d7230 */ /* 0x000fc60000004100 */
[----:B------:R-:W-:Y:S01]  /*05e0*/  FMUL R26, R9, R26 ;  /* 0x0000001a091a7220 */ /* 0x000fe20000400000 */
[----:B------:R-:W-:Y:S01]  /*05f0*/  CS2R R8, SRZ ;  /* 0x0000000000087805 */ /* 0x000fe2000001ff00 */
[----:B-1----:R-:W-:-:S05]  /*0600*/  IMAD.WIDE R18, R24, 0x2, R18 ;  /* 0x0000000218127825 */ /* 0x002fca00078e0212 */
[----:B------:R-:W5:Y:S01]  /*0610*/  @!P1 LDG.E.EF.64 R8, desc[UR6][R18.64] ;  /* 0x0000000612089981 */ /* 0x000f62000c0e1b00 */
[----:B------:R-:W-:Y:S01]  /*0620*/  HADD2.F32 R10, -RZ, R10.H0_H0 ;  /* 0x2000000aff0a7230 */ /* 0x000fe20000004100 */
[----:B------:R-:W-:-:S04]  /*0630*/  UIADD3 UR4, UR4, 0x10, URZ ;  /* 0x0000001004047890 */ /* 0x000fc8000fffe03f */
[----:B------:R-:W-:Y:S02]  /*0640*/  FADD R29, R29, R10 ;  /* 0x0000000a1d1d7221 */ /* 0x000fe40000000000 */
[----:B------:R-:W-:Y:S02]  /*0650*/  ISETP.LE.AND P0, PT, R5, UR4, PT ;  /* 0x0000000405007c0c */ /* 0x000fe4000bf03270 */
[----:B------:R-:W-:Y:S01]  /*0660*/  @!P1 FFMA R0, R29, R26, R0 ;  /* 0x0000001a1d009223 */ /* 0x000fe20000000000 */
[----:B------:R-:W-:Y:S01]  /*0670*/  IADD3 R24, R24, 0x10000, RZ ;  /* 0x0001000018187810 */ /* 0x000fe20007ffe0ff */
[-C--:B----4-:R-:W-:Y:S01]  /*0680*/  FMUL R10, R11, R28.reuse ;  /* 0x0000001c0b0a7220 */ /* 0x090fe20000400000 */
[----:B------:R-:W-:Y:S01]  /*0690*/  FMUL R12, R15, R28 ;  /* 0x0000001c0f0c7220 */ /* 0x000fe20000400000 */
[----:B---3--:R-:W-:Y:S02]  /*06a0*/  HADD2.F32 R5, -RZ, R17.H1_H1 ;  /* 0x30000011ff057230 */ /* 0x008fe40000004100 */
[----:B------:R-:W-:-:S02]  /*06b0*/  HADD2.F32 R17, -RZ, R17.H0_H0 ;  /* 0x20000011ff117230 */ /* 0x000fc40000004100 */
[----:B--2---:R-:W-:Y:S02]  /*06c0*/  HADD2.F32 R26, -RZ, R21.H0_H0 ;  /* 0x20000015ff1a7230 */ /* 0x004fe40000004100 */
[----:B------:R-:W-:-:S03]  /*06d0*/  HADD2.F32 R14, -RZ, R21.H1_H1 ;  /* 0x30000015ff0e7230 */ /* 0x000fc60000004100 */
[----:B------:R-:W-:Y:S02]  /*06e0*/  FADD R11, R17, R26 ;  /* 0x0000001a110b7221 */ /* 0x000fe40000000000 */
[----:B------:R-:W-:Y:S01]  /*06f0*/  FADD R26, R5, R14 ;  /* 0x0000000e051a7221 */ /* 0x000fe20000000000 */
[----:B------:R-:W-:Y:S02]  /*0700*/  HADD2.F32 R5, -RZ, R16.H1_H1 ;  /* 0x30000010ff057230 */ /* 0x000fe40000004100 */
[----:B------:R-:W-:Y:S02]  /*0710*/  HADD2.F32 R16, -RZ, R16.H0_H0 ;  /* 0x20000010ff107230 */ /* 0x000fe40000004100 */
[----:B------:R-:W-:Y:S02]  /*0720*/  HADD2.F32 R14, -RZ, R20.H1_H1 ;  /* 0x30000014ff0e7230 */ /* 0x000fe40000004100 */
[----:B------:R-:W-:-:S03]  /*0730*/  HADD2.F32 R15, -RZ, R20.H0_H0 ;  /* 0x20000014ff0f7230 */ /* 0x000fc60000004100 */
[----:B------:R-:W-:Y:S02]  /*0740*/  FADD R14, R5, R14 ;  /* 0x0000000e050e7221 */ /* 0x000fe40000000000 */
[----:B------:R-:W-:Y:S01]  /*0750*/  FADD R15, R16, R15 ;  /* 0x0000000f100f7221 */ /* 0x000fe20000000000 */
[-C--:B------:R-:W-:Y:S01]  /*0760*/  FMUL R13, R13, R28.reuse ;  /* 0x0000001c0d0d7220 */ /* 0x080fe20000400000 */
[----:B------:R-:W-:Y:S01]  /*0770*/  FMUL R27, R27, R28 ;  /* 0x0000001c1b1b7220 */ /* 0x000fe20000400000 */
[----:B-----5:R-:W-:Y:S02]  /*0780*/  HADD2.F32 R17, -RZ, R9.H1_H1 ;  /* 0x30000009ff117230 */ /* 0x020fe40000004100 */
[----:B------:R-:W-:Y:S02]  /*0790*/  HADD2.F32 R18, -RZ, R9.H0_H0 ;  /* 0x20000009ff127230 */ /* 0x000fe40000004100 */
[----:B------:R-:W-:Y:S02]  /*07a0*/  HADD2.F32 R9, -RZ, R8.H1_H1 ;  /* 0x30000008ff097230 */ /* 0x000fe40000004100 */
[----:B------:R-:W-:-:S02]  /*07b0*/  HADD2.F32 R8, -RZ, R8.H0_H0 ;  /* 0x20000008ff087230 */ /* 0x000fc40000004100 */
[----:B------:R-:W-:Y:S01]  /*07c0*/  FADD R26, R17, R26 ;  /* 0x0000001a111a7221 */ /* 0x000fe20000000000 */
[----:B------:R-:W-:Y:S01]  /*07d0*/  FADD R11, R18, R11 ;  /* 0x0000000b120b7221 */ /* 0x000fe20000000000 */
[----:B------:R-:W-:Y:S01]  /*07e0*/  FADD R14, R9, R14 ;  /* 0x0000000e090e7221 */ /* 0x000fe20000000000 */
[----:B------:R-:W-:Y:S01]  /*07f0*/  FADD R15, R8, R15 ;  /* 0x0000000f080f7221 */ /* 0x000fe20000000000 */
[----:B------:R-:W-:Y:S01]  /*0800*/  @!P1 FFMA R25, R26, R10, R25 ;  /* 0x0000000a1a199223 */ /* 0x000fe20000000019 */
[----:B------:R-:W-:Y:S01]  /*0810*/  @!P1 FFMA R22, R11, R13, R22 ;  /* 0x0000000d0b169223 */ /* 0x000fe20000000016 */
[----:B------:R-:W-:Y:S01]  /*0820*/  @!P1 FFMA R7, R14, R12, R7 ;  /* 0x0000000c0e079223 */ /* 0x000fe20000000007 */
[----:B------:R-:W-:Y:S01]  /*0830*/  @!P1 FFMA R6, R15, R27, R6 ;  /* 0x0000001b0f069223 */ /* 0x000fe20000000006 */
[----:B------:R-:W-:Y:S06]  /*0840*/  @!P0 BRA `(.L_x_1) ;  /* 0xfffffff800588947 */ /* 0x000fec000383ffff */
.L_x_0:
[----:B------:R-:W1:Y:S01]  /*0850*/  S2R R12, SR_TID.X ;  /* 0x00000000000c7919 */ /* 0x000e620000002100 */
[----:B------:R-:W2:Y:S01]  /*0860*/  S2UR UR5, SR_CgaCtaId ;  /* 0x00000000000579c3 */ /* 0x000ea20000008800 */
[----:B------:R-:W-:Y:S01]  /*0870*/  UMOV UR4, 0x400 ;  /* 0x0000040000047882 */ /* 0x000fe20000000000 */
[----:B------:R-:W3:Y:S04]  /*0880*/  SHFL.BFLY PT, R9, R0, 0x10, 0x1f ;  /* 0x0e001f0000097f89 */ /* 0x000ee800000e0000 */
[----:B------:R-:W4:Y:S04]  /*0890*/  SHFL.BFLY PT, R11, R2, 0x10, 0x1f ;  /* 0x0e001f00020b7f89 */ /* 0x000f2800000e0000 */
[----:B------:R-:W5:Y:S04]  /*08a0*/  SHFL.BFLY PT, R8, R3, 0x10, 0x1f ;  /* 0x0e001f0003087f89 */ /* 0x000f6800000e0000 */
[----:B------:R-:W5:Y:S04]  /*08b0*/  SHFL.BFLY PT, R15, R4, 0x10, 0x1f ;  /* 0x0e001f00040f7f89 */ /* 0x000f6800000e0000 */
[----:B------:R-:W5:Y:S01]  /*08c0*/  SHFL.BFLY PT, R20, R25, 0x10, 0x1f ;  /* 0x0e001f0019147f89 */ /* 0x000f6200000e0000 */
[----:B--2---:R-:W-:Y:S01]  /*08d0*/  UPRMT UR4, UR5, 0x654, UR4 ;  /* 0x0000065405047896 */ /* 0x004fe20008000004 */
[----:B---3--:R-:W-:Y:S01]  /*08e0*/  FADD R19, R9, R0 ;  /* 0x0000000009137221 */ /* 0x008fe20000000000 */
[C---:B-1----:R-:W-:Y:S01]  /*08f0*/  SHF.L.U32 R14, R12.reuse, 0x2, RZ ;  /* 0x000000020c0e7819 */ /* 0x042fe200000006ff */
[----:B----4-:R-:W-:Y:S01]  /*0900*/  FADD R21, R11, R2 ;  /* 0x000000020b157221 */ /* 0x010fe20000000000 */
[----:B------:R-:W-:-:S02]  /*0910*/  LOP3.LUT P1, RZ, R12, 0x10, RZ, 0xc0, !PT ;  /* 0x000000100cff7812 */ /* 0x000fc4000782c0ff */
[----:B------:R-:W-:Y:S01]  /*0920*/  LOP3.LUT R5, R14, 0x3c, RZ, 0xc0, !PT ;  /* 0x0000003c0e057812 */ /* 0x000fe200078ec0ff */
[----:B-----5:R-:W-:Y:S01]  /*0930*/  FADD R27, R8, R3 ;  /* 0x00000003081b7221 */ /* 0x020fe20000000000 */
[----:B------:R-:W-:Y:S02]  /*0940*/  SHF.R.U32.HI R10, RZ, 0x3, R12 ;  /* 0x00000003ff0a7819 */ /* 0x000fe4000001160c */
[----:B------:R-:W-:Y:S01]  /*0950*/  SHF.L.U32 R13, R5, 0x5, RZ ;  /* 0x00000005050d7819 */ /* 0x000fe200000006ff */
[----:B0-----:R-:W-:Y:S01]  /*0960*/  FADD R15, R15, R4 ;  /* 0x000000040f0f7221 */ /* 0x001fe20000000000 */
[----:B------:R-:W-:Y:S02]  /*0970*/  ISETP.GE.AND P2, PT, R12, 0x200, PT ;  /* 0x000002000c00780c */ /* 0x000fe40003f46270 */
[----:B------:R-:W-:Y:S01]  /*0980*/  LOP3.LUT R0, R13, 0x1c, R10, 0xf8, !PT ;  /* 0x0000001c0d007812 */ /* 0x000fe200078ef80a */
[----:B------:R-:W-:Y:S01]  /*0990*/  FADD R29, R20, R25 ;  /* 0x00000019141d7221 */ /* 0x000fe20000000000 */
[----:B------:R-:W-:-:S02]  /*09a0*/  LOP3.LUT P0, RZ, R12, 0x7, RZ, 0xc0, !PT ;  /* 0x000000070cff7812 */ /* 0x000fc4000780c0ff */
[----:B------:R-:W-:Y:S01]  /*09b0*/  LOP3.LUT R23, R23, 0x3f, R12, 0xf8, !PT ;  /* 0x0000003f17177812 */ /* 0x000fe200078ef80c */
[----:B------:R-:W-:Y:S01]  /*09c0*/  @!P1 STS [R0+UR4], R19 ;  /* 0x0000001300009988 */ /* 0x000fe20008000804 */
[----:B------:R-:W-:-:S03]  /*09d0*/  ISETP.LT.AND P0, PT, R12, 0x200, !P0 ;  /* 0x000002000c00780c */ /* 0x000fc60004701270 */
[----:B------:R-:W-:Y:S04]  /*09e0*/  @!P1 STS [R0+UR4+0x20], R21 ;  /* 0x0000201500009988 */ /* 0x000fe80008000804 */
[----:B------:R-:W-:Y:S04]  /*09f0*/  @!P1 STS [R0+UR4+0x40], R27 ;  /* 0x0000401b00009988 */ /* 0x000fe80008000804 */
[----:B------:R-:W-:Y:S01]  /*0a00*/  @!P1 STS [R0+UR4+0x60], R15 ;  /* 0x0000600f00009988 */ /* 0x000fe20008000804 */
[----:B------:R-:W-:Y:S06]  /*0a10*/  BAR.SYNC.DEFER_BLOCKING 0x0 ;  /* 0x0000000000007b1d */ /* 0x000fec0000010000 */
[----:B------:R-:W0:Y:S04]  /*0a20*/  SHFL.BFLY PT, R21, R22, 0x10, 0x1f ;  /* 0x0e001f0016157f89 */ /* 0x000e2800000e0000 */
[----:B------:R-:W1:Y:S04]  /*0a30*/  @!P2 LDS R4, [R14+UR4] ;  /* 0x000000040e04a984 */ /* 0x000e680008000800 */
[----:B------:R-:W2:Y:S01]  /*0a40*/  @!P2 LDS R16, [R14+UR4+0x400] ;  /* 0x000400040e10a984 */ /* 0x000ea20008000800 */
[----:B0-----:R-:W-:-:S03]  /*0a50*/  FADD R21, R21, R22 ;  /* 0x0000001615157221 */ /* 0x001fc60000000000 */
[----:B-1----:R-:W0:Y:S04]  /*0a60*/  SHFL.BFLY PT, R9, R4, 0x4, 0x1f ;  /* 0x0c801f0004097f89 */ /* 0x002e2800000e0000 */
[----:B--2---:R-:W1:Y:S01]  /*0a70*/  SHFL.BFLY PT, R11, R16, 0x4, 0x1f ;  /* 0x0c801f00100b7f89 */ /* 0x004e6200000e0000 */
[----:B0-----:R-:W-:Y:S01]  /*0a80*/  FADD R9, R4, R9 ;  /* 0x0000000904097221 */ /* 0x001fe20000000000 */
[----:B------:R-:W-:Y:S01]  /*0a90*/  IADD3 R4, R13, UR4, RZ ;  /* 0x000000040d047c10 */ /* 0x000fe2000fffe0ff */
[----:B-1----:R-:W-:-:S03]  /*0aa0*/  FADD R17, R16, R11 ;  /* 0x0000000b10117221 */ /* 0x002fc60000000000 */
[----:B------:R-:W0:Y:S01]  /*0ab0*/  SHFL.BFLY PT, R8, R9, 0x2, 0x1f ;  /* 0x0c401f0009087f89 */ /* 0x000e2200000e0000 */
[----:B------:R-:W-:-:S03]  /*0ac0*/  LOP3.LUT R16, R12, 0x3f, RZ, 0xc0, !PT ;  /* 0x0000003f0c107812 */ /* 0x000fc600078ec0ff */
[----:B------:R-:W1:Y:S01]  /*0ad0*/  SHFL.BFLY PT, R18, R17, 0x2, 0x1f ;  /* 0x0c401f0011127f89 */ /* 0x000e6200000e0000 */
[----:B------:R-:W-:Y:S01]  /*0ae0*/  LEA R16, R16, UR4, 0x2 ;  /* 0x0000000410107c11 */ /* 0x000fe2000f8e10ff */
[----:B0-----:R-:W-:Y:S01]  /*0af0*/  FADD R10, R9, R8 ;  /* 0x00000008090a7221 */ /* 0x001fe20000000000 */
[----:B-1----:R-:W-:-:S04]  /*0b00*/  FADD R18, R17, R18 ;  /* 0x0000001211127221 */ /* 0x002fc80000000000 */
[----:B------:R-:W0:Y:S04]  /*0b10*/  SHFL.BFLY PT, R11, R10, 0x1, 0x1f ;  /* 0x0c201f000a0b7f89 */ /* 0x000e2800000e0000 */
[----:B------:R-:W1:Y:S04]  /*0b20*/  SHFL.BFLY PT, R19, R18, 0x1, 0x1f ;  /* 0x0c201f0012137f89 */ /* 0x000e6800000e0000 */
[----:B------:R-:W2:Y:S01]  /*0b30*/  SHFL.BFLY PT, R17, R6, 0x10, 0x1f ;  /* 0x0e001f0006117f89 */ /* 0x000ea200000e0000 */
[----:B0-----:R-:W-:Y:S01]  /*0b40*/  FADD R15, R10, R11 ;  /* 0x0000000b0a0f7221 */ /* 0x001fe20000000000 */
[----:B-1----:R-:W-:-:S04]  /*0b50*/  FADD R19, R18, R19 ;  /* 0x0000001312137221 */ /* 0x002fc80000000000 */
[----:B------:R0:W-:Y:S04]  /*0b60*/  @P0 STS [R14+UR4], R15 ;  /* 0x0000000f0e000988 */ /* 0x0001e80008000804 */
[----:B------:R2:W-:Y:S01]  /*0b70*/  @P0 STS [R14+UR4+0x400], R19 ;  /* 0x000400130e000988 */ /* 0x0005e20008000804 */
[----:B------:R-:W-:Y:S01]  /*0b80*/  BAR.SYNC.DEFER_BLOCKING 0x0 ;  /* 0x0000000000007b1d */ /* 0x000fe20000010000 */
[----:B0-----:R-:W-:Y:S02]  /*0b90*/  IMAD R15, R5, -0x1c, R4 ;  /* 0xffffffe4050f7824 */ /* 0x001fe400078e0204 */
[----:B--2---:R-:W-:-:S03]  /*0ba0*/  FADD R19, R17, R6 ;  /* 0x0000000611137221 */ /* 0x004fc60000000000 */
[----:B------:R-:W0:Y:S04]  /*0bb0*/  SHFL.BFLY PT, R18, R7, 0x10, 0x1f ;  /* 0x0e001f0007127f89 */ /* 0x000e2800000e0000 */
[----:B------:R-:W-:Y:S04]  /*0bc0*/  LDS R8, [R13+UR4] ;  /* 0x000000040d087984 */ /* 0x000fe80008000800 */
[----:B------:R-:W-:Y:S04]  /*0bd0*/  LDS R9, [R13+UR4+0x20] ;  /* 0x000020040d097984 */ /* 0x000fe80008000800 */
[----:B------:R-:W-:Y:S01]  /*0be0*/  LDS R10, [R13+UR4+0x40] ;  /* 0x000040040d0a7984 */ /* 0x000fe20008000800 */
[----:B0-----:R-:W-:-:S03]  /*0bf0*/  FADD R27, R18, R7 ;  /* 0x00000007121b7221 */ /* 0x001fc60000000000 */
[----:B------:R-:W0:Y:S01]  /*0c00*/  LDS R11, [R13+UR4+0x60] ;  /* 0x000060040d0b7984 */ /* 0x000e220008000800 */
[----:B------:R-:W-:Y:S06]  /*0c10*/  BAR.SYNC.DEFER_BLOCKING 0x0 ;  /* 0x0000000000007b1d */ /* 0x000fec0000010000 */
[----:B0-----:R-:W-:Y:S02]  /*0c20*/  STS.128 [R15], R8 ;  /* 0x000000080f007388 */ /* 0x001fe40000000c00 */
[----:B------:R-:W-:Y:S06]  /*0c30*/  BAR.SYNC.DEFER_BLOCKING 0x0 ;  /* 0x0000000000007b1d */ /* 0x000fec0000010000 */
[----:B------:R-:W-:Y:S02]  /*0c40*/  LDS R17, [R16] ;  /* 0x0000000010117984 */ /* 0x000fe40000000800 */
[----:B------:R-:W-:Y:S06]  /*0c50*/  BAR.SYNC.DEFER_BLOCKING 0x0 ;  /* 0x0000000000007b1d */ /* 0x000fec0000010000 */
[----:B------:R-:W-:Y:S04]  /*0c60*/  @!P1 STS [R0+UR4], R19 ;  /* 0x0000001300009988 */ /* 0x000fe80008000804 */
[----:B------:R-:W-:Y:S04]  /*0c70*/  @!P1 STS [R0+UR4+0x20], R27 ;  /* 0x0000201b00009988 */ /* 0x000fe80008000804 */
[----:B------:R-:W-:Y:S04]  /*0c80*/  @!P1 STS [R0+UR4+0x40], R21 ;  /* 0x0000401500009988 */ /* 0x000fe80008000804 */
[----:B------:R-:W-:Y:S01]  /*0c90*/  @!P1 STS [R0+UR4+0x60], R29 ;  /* 0x0000601d00009988 */ /* 0x000fe20008000804 */
[----:B------:R-:W-:Y:S06]  /*0ca0*/  BAR.SYNC.DEFER_BLOCKING 0x0 ;  /* 0x0000000000007b1d */ /* 0x000fec0000010000 */
[----:B------:R-:W0:Y:S04]  /*0cb0*/  @!P2 LDS R2, [R14+UR4] ;  /* 0x000000040e02a984 */ /* 0x000e280008000800 */
[----:B------:R-:W1:Y:S04]  /*0cc0*/  @!P2 LDS R3, [R14+UR4+0x400] ;  /* 0x000400040e03a984 */ /* 0x000e680008000800 */
[----:B0-----:R-:W0:Y:S04]  /*0cd0*/  SHFL.BFLY PT, R5, R2, 0x4, 0x1f ;  /* 0x0c801f0002057f89 */ /* 0x001e2800000e0000 */
[----:B-1----:R-:W1:Y:S01]  /*0ce0*/  SHFL.BFLY PT, R4, R3, 0x4, 0x1f ;  /* 0x0c801f0003047f89 */ /* 0x002e6200000e0000 */
[----:B0-----:R-:W-:Y:S01]  /*0cf0*/  FADD R5, R2, R5 ;  /* 0x0000000502057221 */ /* 0x001fe20000000000 */
[----:B-1----:R-:W-:-:S04]  /*0d00*/  FADD R6, R3, R4 ;  /* 0x0000000403067221 */ /* 0x002fc80000000000 */
[----:B------:R-:W0:Y:S01]  /*0d10*/  SHFL.BFLY PT, R4, R5, 0x2, 0x1f ;  /* 0x0c401f0005047f89 */ /* 0x000e2200000e0000 */
[----:B------:R-:W1:Y:S03]  /*0d20*/  LDC.64 R2, c[0x0][0x258] ;  /* 0x00009600ff027b82 */ /* 0x000e660000000a00 */
[----:B------:R-:W2:Y:S01]  /*0d30*/  SHFL.BFLY PT, R7, R6, 0x2, 0x1f ;  /* 0x0c401f0006077f89 */ /* 0x000ea200000e0000 */
[----:B0-----:R-:W-:Y:S01]  /*0d40*/  FADD R8, R5, R4 ;  /* 0x0000000405087221 */ /* 0x001fe20000000000 */
[----:B-1----:R-:W-:-:S04]  /*0d50*/  IMAD.WIDE R2, R23, 0x2, R2 ;  /* 0x0000000217027825 */ /* 0x002fc800078e0202 */
[----:B--2---:R-:W-:Y:S02]  /*0d60*/  FADD R0, R6, R7 ;  /* 0x0000000706007221 */ /* 0x004fe40000000000 */
[----:B------:R-:W0:Y:S04]  /*0d70*/  SHFL.BFLY PT, R7, R8, 0x1, 0x1f ;  /* 0x0c201f0008077f89 */ /* 0x000e2800000e0000 */
[----:B------:R-:W1:Y:S01]  /*0d80*/  SHFL.BFLY PT, R11, R0, 0x1, 0x1f ;  /* 0x0c201f00000b7f89 */ /* 0x000e6200000e0000 */
[----:B0-----:R-:W-:Y:S01]  /*0d90*/  FADD R9, R8, R7 ;  /* 0x0000000708097221 */ /* 0x001fe20000000000 */
[----:B-1----:R-:W-:-:S04]  /*0da0*/  FADD R11, R0, R11 ;  /* 0x0000000b000b7221 */ /* 0x002fc80000000000 */
[----:B------:R0:W-:Y:S04]  /*0db0*/  @P0 STS [R14+UR4], R9 ;  /* 0x000000090e000988 */ /* 0x0001e80008000804 */
[----:B------:R-:W-:Y:S01]  /*0dc0*/  @P0 STS [R14+UR4+0x400], R11 ;  /* 0x0004000b0e000988 */ /* 0x000fe20008000804 */
[----:B------:R-:W-:Y:S01]  /*0dd0*/  BAR.SYNC.DEFER_BLOCKING 0x0 ;  /* 0x0000000000007b1d */ /* 0x000fe20000010000 */
[----:B------:R-:W-:-:S07]  /*0de0*/  LOP3.LUT P0, RZ, R12, 0xc0, RZ, 0xc0, !PT ;  /* 0x000000c00cff7812 */ /* 0x000fce000780c0ff */
[----:B0-----:R-:W0:Y:S01]  /*0df0*/  LDC.64 R8, c[0x0][0x260] ;  /* 0x00009800ff087b82 */ /* 0x001e220000000a00 */
[----:B------:R-:W-:Y:S04]  /*0e00*/  LDS R4, [R13+UR4] ;  /* 0x000000040d047984 */ /* 0x000fe80008000800 */
[----:B------:R-:W-:Y:S01]  /*0e10*/  LDS R5, [R13+UR4+0x20] ;  /* 0x000020040d057984 */ /* 0x000fe20008000800 */
[----:B0-----:R-:W-:-:S03]  /*0e20*/  IMAD.WIDE R8, R23, 0x2, R8 ;  /* 0x0000000217087825 */ /* 0x001fc600078e0208 */
[----:B------:R-:W-:Y:S04]  /*0e30*/  LDS R6, [R13+UR4+0x40] ;  /* 0x000040040d067984 */ /* 0x000fe80008000800 */
[----:B------:R-:W0:Y:S01]  /*0e40*/  LDS R7, [R13+UR4+0x60] ;  /* 0x000060040d077984 */ /* 0x000e220008000800 */
[----:B------:R-:W-:Y:S06]  /*0e50*/  BAR.SYNC.DEFER_BLOCKING 0x0 ;  /* 0x0000000000007b1d */ /* 0x000fec0000010000 */
[----:B0-----:R-:W-:Y:S02]  /*0e60*/  STS.128 [R15], R4 ;  /* 0x000000040f007388 */ /* 0x001fe40000000c00 */
[----:B------:R-:W-:Y:S06]  /*0e70*/  BAR.SYNC.DEFER_BLOCKING 0x0 ;  /* 0x0000000000007b1d */ /* 0x000fec0000010000 */
[----:B------:R-:W0:Y:S02]  /*0e80*/  LDS R16, [R16] ;  /* 0x0000000010107984 */ /* 0x000e240000000800 */
[----:B0-----:R-:W-:-:S05]  /*0e90*/  F2FP.F16.F32.PACK_AB R17, R16, R17 ;  /* 0x000000111011723e */ /* 0x001fca00000000ff */
[----:B------:R0:W-:Y:S01]  /*0ea0*/  @!P0 STG.E.U16 desc[UR6][R2.64], R17 ;  /* 0x0000001102008986 */ /* 0x0001e2000c101506 */
[----:B------:R-:W-:Y:S05]  /*0eb0*/  @P0 EXIT ;  /* 0x000000000000094d */ /* 0x000fea0003800000 */
[----:B------:R-:W-:-:S05]  /*0ec0*/  PRMT R4, R17, 0x7632, R4 ;  /* 0x0000763211047816 */ /* 0x000fca0000000004 */
[----:B------:R-:W-:Y:S01]  /*0ed0*/  STG.E.U16 desc[UR6][R8.64], R4 ;  /* 0x0000000408007986 */ /* 0x000fe2000c101506 */
[----:B------:R-:W-:Y:S05]  /*0ee0*/  EXIT ;  /* 0x000000000000794d */ /* 0x000fea0003800000 */
.L_x_2:
[----:B------:R-:W-:-:S00]  /*0ef0*/  BRA `(.L_x_2) ;  /* 0xfffffffc00fc7947 */ /* 0x000fc0000383ffff */
[----:B------:R-:W-:-:S00]  /*0f00*/  NOP ;  /* 0x0000000000007918 */ /* 0x000fc00000000000 */
[----:B------:R-:W-:-:S00]  /*0f10*/  NOP ;  /* 0x0000000000007918 */ /* 0x000fc00000000000 */
[----:B------:R-:W-:-:S00]  /*0f20*/  NOP ;  /* 0x0000000000007918 */ /* 0x000fc00000000000 */
[----:B------:R-:W-:-:S00]  /*0f30*/  NOP ;  /* 0x0000000000007918 */ /* 0x000fc00000000000 */
[----:B------:R-:W-:-:S00]  /*0f40*/  NOP ;  /* 0x0000000000007918 */ /* 0x000fc00000000000 */
[----:B------:R-:W-:-:S00]  /*0f50*/  NOP ;  /* 0x0000000000007918 */ /* 0x000fc00000000000 */
[----:B------:R-:W-:-:S00]  /*0f60*/  NOP ;  /* 0x0000000000007918 */ /* 0x000fc00000000000 */
[----:B------:R-:W-:-:S00]  /*0f70*/  NOP ;  /* 0x0000000000007918 */ /* 0x000fc00000000000 */
.L_x_3:


//--------------------- .nv.shared.triton_red_fused__to_copy_add_mul_sum_14 --------------------------
	.section	.nv.shared.triton_red_fused__to_copy_add_mul_sum_14,"aw",@nobits
	.sectionflags	@""
	.align	16
	.zero		1024


//--------------------- .nv.constant0.triton_red_fused__to_copy_add_mul_sum_14 --------------------------
	.section	.nv.constant0.triton_red_fused__to_copy_add_mul_sum_14,"a",@progbits
	.sectionflags	@""
	.align	4
.nv.constant0.triton_red_fused__to_copy_add_mul_sum_14:
	.zero		632
